	.headerflags	@"EF_CUDA_TEXMODE_UNIFIED EF_CUDA_64BIT_ADDRESS EF_CUDA_ACCELERATORS EF_CUDA_SM90 EF_CUDA_VIRTUAL_SM(EF_CUDA_SM90)"
	.elftype	@"ET_EXEC"


//--------------------- .nv.info                  --------------------------
	.section	.nv.info,"",@"SHT_CUDA_INFO"
	.align	4


	//----- nvinfo : EIATTR_REGCOUNT
	.align		4
        /*0000*/ 	.byte	0x04, 0x2f
        /*0002*/ 	.short	(.L_3 - .L_2)
	.align		4
.L_2:
        /*0004*/ 	.word	index@(triton_poi_fused__native_batch_norm_legit_no_training_relu_8)
        /*0008*/ 	.word	0x00000020


	//----- nvinfo : EIATTR_MIN_STACK_SIZE
	.align		4
.L_3:
        /*000c*/ 	.byte	0x04, 0x12
        /*000e*/ 	.short	(.L_5 - .L_4)
	.align		4
.L_4:
        /*0010*/ 	.word	index@(triton_poi_fused__native_batch_norm_legit_no_training_relu_8)
        /*0014*/ 	.word	0x00000000


	//----- nvinfo : EIATTR_FRAME_SIZE
	.align		4
.L_5:
        /*0018*/ 	.byte	0x04, 0x11
        /*001a*/ 	.short	(.L_7 - .L_6)
	.align		4
.L_6:
        /*001c*/ 	.word	index@(triton_poi_fused__native_batch_norm_legit_no_training_relu_8)
        /*0020*/ 	.word	0x00000000


	//----- nvinfo : EIATTR_MIN_STACK_SIZE
	.align		4
.L_7:
        /*0024*/ 	.byte	0x04, 0x12
        /*0026*/ 	.short	(.L_9 - .L_8)
	.align		4
.L_8:
        /*0028*/ 	.word	index@(triton_poi_fused__native_batch_norm_legit_no_training_relu_8)
        /*002c*/ 	.word	0x00000000
.L_9:


//--------------------- .nv.info.triton_poi_fused__native_batch_norm_legit_no_training_relu_8 --------------------------
	.section	.nv.info.triton_poi_fused__native_batch_norm_legit_no_training_relu_8,"",@"SHT_CUDA_INFO"
	.sectionflags	@""
	.align	4


	//----- nvinfo : EIATTR_CUDA_API_VERSION
	.align		4
        /*0000*/ 	.byte	0x04, 0x37
        /*0002*/ 	.short	(.L_11 - .L_10)
.L_10:
        /*0004*/ 	.word	0x0000007c


	//----- nvinfo : EIATTR_KPARAM_INFO
	.align		4
.L_11:
        /*0008*/ 	.byte	0x04, 0x17
        /*000a*/ 	.short	(.L_13 - .L_12)
.L_12:
        /*000c*/ 	.word	0x00000000
        /*0010*/ 	.short	0x0006
        /*0012*/ 	.short	0x0030
        /*0014*/ 	.byte	0x00, 0xf0, 0x11, 0x00


	//----- nvinfo : EIATTR_KPARAM_INFO
	.align		4
.L_13:
        /*0018*/ 	.byte	0x04, 0x17
        /*001a*/ 	.short	(.L_15 - .L_14)
.L_14:
        /*001c*/ 	.word	0x00000000
        /*0020*/ 	.short	0x0005
        /*0022*/ 	.short	0x0028
        /*0024*/ 	.byte	0x00, 0xf4, 0x21, 0x00


	//----- nvinfo : EIATTR_KPARAM_INFO
	.align		4
.L_15:
        /*0028*/ 	.byte	0x04, 0x17
        /*002a*/ 	.short	(.L_17 - .L_16)
.L_16:
        /*002c*/ 	.word	0x00000000
        /*0030*/ 	.short	0x0004
        /*0032*/ 	.short	0x0020
        /*0034*/ 	.byte	0x00, 0xf4, 0x21, 0x00


	//----- nvinfo : EIATTR_KPARAM_INFO
	.align		4
.L_17:
        /*0038*/ 	.byte	0x04, 0x17
        /*003a*/ 	.short	(.L_19 - .L_18)
.L_18:
        /*003c*/ 	.word	0x00000000
        /*0040*/ 	.short	0x0003
        /*0042*/ 	.short	0x0018
        /*0044*/ 	.byte	0x00, 0xf4, 0x21, 0x00


	//----- nvinfo : EIATTR_KPARAM_INFO
	.align		4
.L_19:
        /*0048*/ 	.byte	0x04, 0x17
        /*004a*/ 	.short	(.L_21 - .L_20)
.L_20:
        /*004c*/ 	.word	0x00000000
        /*0050*/ 	.short	0x0002
        /*0052*/ 	.short	0x0010
        /*0054*/ 	.byte	0x00, 0xf4, 0x21, 0x00


	//----- nvinfo : EIATTR_KPARAM_INFO
	.align		4
.L_21:
        /*0058*/ 	.byte	0x04, 0x17
        /*005a*/ 	.short	(.L_23 - .L_22)
.L_22:
        /*005c*/ 	.word	0x00000000
        /*0060*/ 	.short	0x0001
        /*0062*/ 	.short	0x0008
        /*0064*/ 	.byte	0x00, 0xf4, 0x21, 0x00


	//----- nvinfo : EIATTR_KPARAM_INFO
	.align		4
.L_23:
        /*0068*/ 	.byte	0x04, 0x17
        /*006a*/ 	.short	(.L_25 - .L_24)
.L_24:
        /*006c*/ 	.word	0x00000000
        /*0070*/ 	.short	0x0000
        /*0072*/ 	.short	0x0000
        /*0074*/ 	.byte	0x00, 0xf4, 0x21, 0x00


	//----- nvinfo : EIATTR_SPARSE_MMA_MASK
	.align		4
.L_25:
        /*0078*/ 	.byte	0x03, 0x50
        /*007a*/ 	.short	0x0000


	//----- nvinfo : EIATTR_MAXREG_COUNT
	.align		4
        /*007c*/ 	.byte	0x03, 0x1b
        /*007e*/ 	.short	0x00ff


	//----- nvinfo : EIATTR_EXIT_INSTR_OFFSETS
	.align		4
        /*0080*/ 	.byte	0x04, 0x1c
        /*0082*/ 	.short	(.L_27 - .L_26)


	//   ....[0]....
.L_26:
        /*0084*/ 	.word	0x000006c0


	//----- nvinfo : EIATTR_REQNTID
	.align		4
.L_27:
        /*0088*/ 	.byte	0x04, 0x10
        /*008a*/ 	.short	(.L_29 - .L_28)
.L_28:
        /*008c*/ 	.word	0x00000080
        /*0090*/ 	.word	0x00000001
        /*0094*/ 	.word	0x00000001


	//----- nvinfo : EIATTR_CBANK_PARAM_SIZE
	.align		4
.L_29:
        /*0098*/ 	.byte	0x03, 0x19
        /*009a*/ 	.short	0x0034


	//----- nvinfo : EIATTR_PARAM_CBANK
	.align		4
        /*009c*/ 	.byte	0x04, 0x0a
        /*009e*/ 	.short	(.L_31 - .L_30)
	.align		4
.L_30:
        /*00a0*/ 	.word	index@(.nv.constant0.triton_poi_fused__native_batch_norm_legit_no_training_relu_8)
        /*00a4*/ 	.short	0x0210
        /*00a6*/ 	.short	0x0034


	//----- nvinfo : EIATTR_SW_WAR
	.align		4
.L_31:
        /*00a8*/ 	.byte	0x04, 0x36
        /*00aa*/ 	.short	(.L_33 - .L_32)
.L_32:
        /*00ac*/ 	.word	0x00000008
.L_33:


//--------------------- .nv.callgraph             --------------------------
	.section	.nv.callgraph,"",@"SHT_CUDA_CALLGRAPH"
	.align	4
	.sectionentsize	8
	.align		4
        /*0000*/ 	.word	0x00000000
	.align		4
        /*0004*/ 	.word	0xffffffff
	.align		4
        /*0008*/ 	.word	0x00000000
	.align		4
        /*000c*/ 	.word	0xfffffffe
	.align		4
        /*0010*/ 	.word	0x00000000
	.align		4
        /*0014*/ 	.word	0xfffffffd
	.align		4
        /*0018*/ 	.word	0x00000000
	.align		4
        /*001c*/ 	.word	0xfffffffc


//--------------------- .nv.constant4             --------------------------
	.section	.nv.constant4,"a",@progbits
	.align	8
	.align		8
.nv.constant4:
        /*0000*/ 	.dword	_$_str
	.align		8
        /*0008*/ 	.dword	_$_str_$_2


//--------------------- .text.triton_poi_fused__native_batch_norm_legit_no_training_relu_8 --------------------------
	.section	.text.triton_poi_fused__native_batch_norm_legit_no_training_relu_8,"ax",@progbits
	.align	128
        .global         triton_poi_fused__native_batch_norm_legit_no_training_relu_8
        .type           triton_poi_fused__native_batch_norm_legit_no_training_relu_8,@function
        .size           triton_poi_fused__native_batch_norm_legit_no_training_relu_8,(.L_x_1 - triton_poi_fused__native_batch_norm_legit_no_training_relu_8)
        .other          triton_poi_fused__native_batch_norm_legit_no_training_relu_8,@"STO_CUDA_ENTRY STV_DEFAULT"
triton_poi_fused__native_batch_norm_legit_no_training_relu_8:
.text.triton_poi_fused__native_batch_norm_legit_no_training_relu_8:
[----:B------:R-:W-:Y:S01]  /*0000*/  LDC R1, c[0x0][0x28] ;  /* 0x00000a00ff017b82 */ /* 0x000fe20000000800 */
[----:B------:R-:W1:Y:S01]  /*0010*/  S2R R0, SR_TID.X ;  /* 0x0000000000007919 */ /* 0x000e620000002100 */
[----:B------:R-:W-:-:S06]  /*0020*/  ULDC.64 UR4, c[0x0][0x208] ;  /* 0x0000820000047ab9 */ /* 0x000fcc0000000a00 */
[----:B------:R-:W2:Y:S01]  /*0030*/  LDC.64 R16, c[0x0][0x218] ;  /* 0x00008600ff107b82 */ /* 0x000ea20000000a00 */
[----:B------:R-:W3:Y:S07]  /*0040*/  S2R R3, SR_CTAID.X ;  /* 0x0000000000037919 */ /* 0x000eee0000002500 */
[----:B------:R-:W4:Y:S08]  /*0050*/  LDC.64 R14, c[0x0][0x210] ;  /* 0x00008400ff0e7b82 */ /* 0x000f300000000a00 */
[----:B------:R-:W5:Y:S01]  /*0060*/  LDC.64 R12, c[0x0][0x230] ;  /* 0x00008c00ff0c7b82 */ /* 0x000f620000000a00 */
[----:B-1----:R-:W-:-:S02]  /*0070*/  SHF.L.U32 R0, R0, 0x2, RZ ;  /* 0x0000000200007819 */ /* 0x002fc400000006ff */
[----:B---3--:R-:W-:Y:S02]  /*0080*/  SHF.R.S32.HI R5, RZ, 0x15, R3 ;  /* 0x00000015ff057819 */ /* 0x008fe40000011403 */
[----:B------:R-:W-:Y:S02]  /*0090*/  LOP3.LUT R0, R0, 0x1fc, RZ, 0xc0, !PT ;  /* 0x000001fc00007812 */ /* 0x000fe400078ec0ff */
[----:B------:R-:W-:Y:S02]  /*00a0*/  SGXT R5, R5, 0x1 ;  /* 0x000000010505781a */ /* 0x000fe40000000200 */
[----:B------:R-:W-:Y:S02]  /*00b0*/  LEA R18, R3, R0, 0xa ;  /* 0x0000000003127211 */ /* 0x000fe400078e50ff */
[----:B------:R-:W1:Y:S02]  /*00c0*/  LDC.64 R2, c[0x0][0x220] ;  /* 0x00008800ff027b82 */ /* 0x000e640000000a00 */
[----:B------:R-:W-:-:S04]  /*00d0*/  LEA.HI R5, R5, R18, RZ, 0xa ;  /* 0x0000001205057211 */ /* 0x000fc800078f50ff */
[----:B------:R-:W-:Y:S02]  /*00e0*/  SHF.R.S32.HI R23, RZ, 0xa, R5 ;  /* 0x0000000aff177819 */ /* 0x000fe40000011405 */
[----:B------:R-:W-:Y:S02]  /*00f0*/  IADD3 R5, R5, 0x200, RZ ;  /* 0x0000020005057810 */ /* 0x000fe40007ffe0ff */
[----:B------:R-:W-:Y:S02]  /*0100*/  LEA.HI R0, R23, R23, RZ, 0x6 ;  /* 0x0000001717007211 */ /* 0x000fe400078f30ff */
[----:B------:R-:W-:Y:S02]  /*0110*/  SHF.R.S32.HI R5, RZ, 0xa, R5 ;  /* 0x0000000aff057819 */ /* 0x000fe40000011405 */
[----:B------:R-:W-:Y:S02]  /*0120*/  LOP3.LUT R0, R0, 0xffffffc0, RZ, 0xc0, !PT ;  /* 0xffffffc000007812 */ /* 0x000fe400078ec0ff */
[----:B------:R-:W-:-:S02]  /*0130*/  LEA.HI R4, R5, R5, RZ, 0x6 ;  /* 0x0000000505047211 */ /* 0x000fc400078f30ff */
[----:B------:R-:W-:Y:S02]  /*0140*/  IADD3 R23, R23, -R0, RZ ;  /* 0x8000000017177210 */ /* 0x000fe40007ffe0ff */
[----:B------:R-:W-:-:S04]  /*0150*/  LOP3.LUT R4, R4, 0xffffffc0, RZ, 0xc0, !PT ;  /* 0xffffffc004047812 */ /* 0x000fc800078ec0ff */
[----:B------:R-:W-:Y:S01]  /*0160*/  IADD3 R19, R5, -R4, RZ ;  /* 0x8000000405137210 */ /* 0x000fe20007ffe0ff */
[----:B-1----:R-:W-:-:S04]  /*0170*/  IMAD.WIDE R8, R23, 0x4, R2 ;  /* 0x0000000417087825 */ /* 0x002fc800078e0202 */
[----:B------:R-:W-:Y:S01]  /*0180*/  IMAD.WIDE R10, R19, 0x4, R2 ;  /* 0x00000004130a7825 */ /* 0x000fe200078e0202 */
[----:B------:R-:W3:Y:S01]  /*0190*/  LDG.E.EL R20, desc[UR4][R8.64] ;  /* 0x0000000408147981 */ /* 0x000ee2000c2e1900 */
[----:B------:R-:W1:Y:S03]  /*01a0*/  LDC.64 R2, c[0x0][0x228] ;  /* 0x00008a00ff027b82 */ /* 0x000e660000000a00 */
[----:B------:R-:W3:Y:S01]  /*01b0*/  LDG.E.EL R21, desc[UR4][R10.64] ;  /* 0x000000040a157981 */ /* 0x000ee2000c2e1900 */
[----:B--2---:R-:W-:-:S04]  /*01c0*/  IMAD.WIDE R26, R23, 0x4, R16 ;  /* 0x00000004171a7825 */ /* 0x004fc800078e0210 */
[----:B----4-:R-:W-:Y:S01]  /*01d0*/  IMAD.WIDE R14, R18, 0x4, R14 ;  /* 0x00000004120e7825 */ /* 0x010fe200078e020e */
[----:B------:R-:W2:Y:S04]  /*01e0*/  LDG.E.EL R0, desc[UR4][R26.64] ;  /* 0x000000041a007981 */ /* 0x000ea8000c2e1900 */
[----:B------:R-:W2:Y:S01]  /*01f0*/  LDG.E.128 R4, desc[UR4][R14.64] ;  /* 0x000000040e047981 */ /* 0x000ea2000c1e1d00 */
[----:B------:R-:W-:-:S03]  /*0200*/  IMAD.WIDE R16, R19, 0x4, R16 ;  /* 0x0000000413107825 */ /* 0x000fc600078e0210 */
[----:B------:R-:W4:Y:S04]  /*0210*/  LDG.E.128 R8, desc[UR4][R14.64+0x800] ;  /* 0x000800040e087981 */ /* 0x000f28000c1e1d00 */
[----:B------:R-:W4:Y:S01]  /*0220*/  LDG.E.EL R16, desc[UR4][R16.64] ;  /* 0x0000000410107981 */ /* 0x000f22000c2e1900 */
[----:B01----:R-:W-:-:S04]  /*0230*/  IMAD.WIDE R24, R23, 0x4, R2 ;  /* 0x0000000417187825 */ /* 0x003fc800078e0202 */
[----:B-----5:R-:W-:Y:S02]  /*0240*/  IMAD.WIDE R22, R23, 0x4, R12 ;  /* 0x0000000417167825 */ /* 0x020fe400078e020c */
[----:B------:R-:W5:Y:S04]  /*0250*/  LDG.E.EL R24, desc[UR4][R24.64] ;  /* 0x0000000418187981 */ /* 0x000f68000c2e1900 */
[----:B------:R-:W5:Y:S01]  /*0260*/  LDG.E.EL R23, desc[UR4][R22.64] ;  /* 0x0000000416177981 */ /* 0x000f62000c2e1900 */
[----:B------:R-:W-:-:S04]  /*0270*/  IMAD.WIDE R2, R19, 0x4, R2 ;  /* 0x0000000413027825 */ /* 0x000fc800078e0202 */
[----:B------:R-:W-:Y:S02]  /*0280*/  IMAD.WIDE R28, R19, 0x4, R12 ;  /* 0x00000004131c7825 */ /* 0x000fe400078e020c */
[----:B------:R0:W4:Y:S04]  /*0290*/  LDG.E.EL R12, desc[UR4][R2.64] ;  /* 0x00000004020c7981 */ /* 0x000128000c2e1900 */
[----:B------:R-:W4:Y:S01]  /*02a0*/  LDG.E.EL R13, desc[UR4][R28.64] ;  /* 0x000000041c0d7981 */ /* 0x000f22000c2e1900 */
[----:B0-----:R-:W-:Y:S01]  /*02b0*/  HFMA2.MMA R3, -RZ, RZ, 1.625, 0 ;  /* 0x3e800000ff037435 */ /* 0x001fe200000001ff */
[----:B---3--:R-:W-:-:S04]  /*02c0*/  FADD R20, R20, 9.9999997473787516356e-06 ;  /* 0x3727c5ac14147421 */ /* 0x008fc80000000000 */
[----:B------:R-:W0:Y:S01]  /*02d0*/  MUFU.SQRT R19, R20 ;  /* 0x0000001400137308 */ /* 0x000e220000002000 */
[----:B------:R-:W-:-:S07]  /*02e0*/  FADD R21, R21, 9.9999997473787516356e-06 ;  /* 0x3727c5ac15157421 */ /* 0x000fce0000000000 */
[----:B------:R-:W1:Y:S01]  /*02f0*/  MUFU.SQRT R25, R21 ;  /* 0x0000001500197308 */ /* 0x000e620000002000 */
[C---:B0-----:R-:W-:Y:S02]  /*0300*/  FSETP.GT.AND P0, PT, R19.reuse, 8.50705917302346158658e+37, PT ;  /* 0x7e8000001300780b */ /* 0x041fe40003f04000 */
[----:B------:R-:W-:Y:S02]  /*0310*/  FSETP.GEU.AND P2, PT, R19, 1.175494350822287508e-38, PT ;  /* 0x008000001300780b */ /* 0x000fe40003f4e000 */
[C---:B-1----:R-:W-:Y:S02]  /*0320*/  FSETP.GT.AND P1, PT, R25.reuse, 8.50705917302346158658e+37, PT ;  /* 0x7e8000001900780b */ /* 0x042fe40003f24000 */
[----:B------:R-:W-:-:S07]  /*0330*/  FSETP.GEU.AND P3, PT, R25, 1.175494350822287508e-38, PT ;  /* 0x008000001900780b */ /* 0x000fce0003f6e000 */
[----:B------:R-:W-:-:S04]  /*0340*/  @P0 FMUL R19, R19, 0.25 ;  /* 0x3e80000013130820 */ /* 0x000fc80000400000 */
[----:B------:R-:W-:Y:S01]  /*0350*/  @!P2 FMUL R19, R19, 16777216 ;  /* 0x4b8000001313a820 */ /* 0x000fe20000400000 */
[----:B------:R-:W-:-:S05]  /*0360*/  @P1 FMUL R25, R25, 0.25 ;  /* 0x3e80000019191820 */ /* 0x000fca0000400000 */
[----:B------:R-:W0:Y:S01]  /*0370*/  MUFU.RCP R19, R19 ;  /* 0x0000001300137308 */ /* 0x000e220000001000 */
[----:B------:R-:W-:Y:S01]  /*0380*/  @!P3 FMUL R25, R25, 16777216 ;  /* 0x4b8000001919b820 */ /* 0x000fe20000400000 */
[----:B------:R-:W-:-:S06]  /*0390*/  FSEL R2, R3, 1, P0 ;  /* 0x3f80000003027808 */ /* 0x000fcc0000000000 */
[----:B------:R-:W1:Y:S01]  /*03a0*/  MUFU.RCP R14, R25 ;  /* 0x00000019000e7308 */ /* 0x000e620000001000 */
[----:B------:R-:W-:Y:S01]  /*03b0*/  FSEL R3, R3, 1, P1 ;  /* 0x3f80000003037808 */ /* 0x000fe20000800000 */
[----:B------:R-:W-:Y:S01]  /*03c0*/  @!P2 FMUL R2, R2, 16777216 ;  /* 0x4b8000000202a820 */ /* 0x000fe20000400000 */
[----:B--2---:R-:W-:-:S03]  /*03d0*/  FADD R4, R4, -R0 ;  /* 0x8000000004047221 */ /* 0x004fc60000000000 */
[----:B------:R-:W-:Y:S01]  /*03e0*/  @!P3 FMUL R3, R3, 16777216 ;  /* 0x4b8000000303b820 */ /* 0x000fe20000400000 */
[----:B0-----:R-:W-:Y:S01]  /*03f0*/  FMUL R15, R19, R2 ;  /* 0x00000002130f7220 */ /* 0x001fe20000400000 */
[--C-:B------:R-:W-:Y:S01]  /*0400*/  FADD R20, R5, -R0.reuse ;  /* 0x8000000005147221 */ /* 0x100fe20000000000 */
[--C-:B------:R-:W-:Y:S01]  /*0410*/  FADD R6, R6, -R0.reuse ;  /* 0x8000000006067221 */ /* 0x100fe20000000000 */
[----:B------:R-:W-:Y:S01]  /*0420*/  FADD R0, R7, -R0 ;  /* 0x8000000007007221 */ /* 0x000fe20000000000 */
[C---:B------:R-:W-:Y:S01]  /*0430*/  FMUL R5, R15.reuse, R4 ;  /* 0x000000040f057220 */ /* 0x040fe20000400000 */
[C---:B------:R-:W-:Y:S01]  /*0440*/  FMUL R4, R15.reuse, R20 ;  /* 0x000000140f047220 */ /* 0x040fe20000400000 */
[----:B-1----:R-:W-:Y:S02]  /*0450*/  FMUL R14, R14, R3 ;  /* 0x000000030e0e7220 */ /* 0x002fe40000400000 */
[----:B------:R-:W0:Y:S01]  /*0460*/  LDC.64 R2, c[0x0][0x238] ;  /* 0x00008e00ff027b82 */ /* 0x000e220000000a00 */
[C---:B------:R-:W-:Y:S01]  /*0470*/  FMUL R20, R15.reuse, R6 ;  /* 0x000000060f147220 */ /* 0x040fe20000400000 */
[----:B------:R-:W-:Y:S01]  /*0480*/  FMUL R6, R15, R0 ;  /* 0x000000000f067220 */ /* 0x000fe20000400000 */
[--C-:B----4-:R-:W-:Y:S01]  /*0490*/  FADD R7, R8, -R16.reuse ;  /* 0x8000001008077221 */ /* 0x110fe20000000000 */
[--C-:B------:R-:W-:Y:S01]  /*04a0*/  FADD R9, R9, -R16.reuse ;  /* 0x8000001009097221 */ /* 0x100fe20000000000 */
[--C-:B------:R-:W-:Y:S01]  /*04b0*/  FADD R15, R10, -R16.reuse ;  /* 0x800000100a0f7221 */ /* 0x100fe20000000000 */
[C-C-:B-----5:R-:W-:Y:S01]  /*04c0*/  FFMA R0, R24.reuse, R5, R23.reuse ;  /* 0x0000000518007223 */ /* 0x160fe20000000017 */
[----:B------:R-:W-:Y:S01]  /*04d0*/  FADD R11, R11, -R16 ;  /* 0x800000100b0b7221 */ /* 0x000fe20000000000 */
[C-C-:B------:R-:W-:Y:S01]  /*04e0*/  FFMA R4, R24.reuse, R4, R23.reuse ;  /* 0x0000000418047223 */ /* 0x140fe20000000017 */
[C-C-:B------:R-:W-:Y:S01]  /*04f0*/  FFMA R5, R24.reuse, R20, R23.reuse ;  /* 0x0000001418057223 */ /* 0x140fe20000000017 */
[----:B------:R-:W-:Y:S01]  /*0500*/  FFMA R23, R24, R6, R23 ;  /* 0x0000000618177223 */ /* 0x000fe20000000017 */
[C---:B------:R-:W-:Y:S01]  /*0510*/  FMUL R7, R14.reuse, R7 ;  /* 0x000000070e077220 */ /* 0x040fe20000400000 */
[C---:B------:R-:W-:Y:S01]  /*0520*/  FMUL R8, R14.reuse, R9 ;  /* 0x000000090e087220 */ /* 0x040fe20000400000 */
[C---:B------:R-:W-:Y:S01]  /*0530*/  FMUL R6, R14.reuse, R15 ;  /* 0x0000000f0e067220 */ /* 0x040fe20000400000 */
[----:B------:R-:W-:Y:S01]  /*0540*/  FMUL R14, R14, R11 ;  /* 0x0000000b0e0e7220 */ /* 0x000fe20000400000 */
[C-C-:B------:R-:W-:Y:S01]  /*0550*/  FFMA R9, R12.reuse, R7, R13.reuse ;  /* 0x000000070c097223 */ /* 0x140fe2000000000d */
[C-C-:B------:R-:W-:Y:S01]  /*0560*/  FFMA R8, R12.reuse, R8, R13.reuse ;  /* 0x000000080c087223 */ /* 0x140fe2000000000d */
[C-C-:B------:R-:W-:Y:S01]  /*0570*/  FFMA R10, R12.reuse, R6, R13.reuse ;  /* 0x000000060c0a7223 */ /* 0x140fe2000000000d */
[----:B------:R-:W-:Y:S01]  /*0580*/  FFMA R14, R12, R14, R13 ;  /* 0x0000000e0c0e7223 */ /* 0x000fe2000000000d */
[----:B------:R-:W-:-:S02]  /*0590*/  FSETP.GEU.AND P6, PT, R23, RZ, PT ;  /* 0x000000ff1700720b */ /* 0x000fc40003fce000 */
[----:B------:R-:W-:Y:S02]  /*05a0*/  FSETP.GEU.AND P0, PT, R5, RZ, PT ;  /* 0x000000ff0500720b */ /* 0x000fe40003f0e000 */
[----:B------:R-:W-:Y:S02]  /*05b0*/  FSETP.GEU.AND P1, PT, R4, RZ, PT ;  /* 0x000000ff0400720b */ /* 0x000fe40003f2e000 */
[----:B------:R-:W-:Y:S02]  /*05c0*/  FSETP.GEU.AND P3, PT, R14, RZ, PT ;  /* 0x000000ff0e00720b */ /* 0x000fe40003f6e000 */
[----:B------:R-:W-:Y:S02]  /*05d0*/  SEL R7, R23, RZ, P6 ;  /* 0x000000ff17077207 */ /* 0x000fe40003000000 */
[----:B------:R-:W-:Y:S02]  /*05e0*/  FSETP.GEU.AND P2, PT, R0, RZ, PT ;  /* 0x000000ff0000720b */ /* 0x000fe40003f4e000 */
[----:B------:R-:W-:-:S02]  /*05f0*/  FSETP.GEU.AND P4, PT, R10, RZ, PT ;  /* 0x000000ff0a00720b */ /* 0x000fc40003f8e000 */
[----:B------:R-:W-:Y:S02]  /*0600*/  FSETP.GEU.AND P5, PT, R9, RZ, PT ;  /* 0x000000ff0900720b */ /* 0x000fe40003fae000 */
[----:B------:R-:W-:Y:S02]  /*0610*/  FSETP.GEU.AND P6, PT, R8, RZ, PT ;  /* 0x000000ff0800720b */ /* 0x000fe40003fce000 */
[----:B------:R-:W-:Y:S01]  /*0620*/  SEL R6, R5, RZ, P0 ;  /* 0x000000ff05067207 */ /* 0x000fe20000000000 */
[----:B0-----:R-:W-:Y:S01]  /*0630*/  IMAD.WIDE R2, R18, 0x4, R2 ;  /* 0x0000000412027825 */ /* 0x001fe200078e0202 */
[----:B------:R-:W-:Y:S02]  /*0640*/  SEL R5, R4, RZ, P1 ;  /* 0x000000ff04057207 */ /* 0x000fe40000800000 */
[----:B------:R-:W-:Y:S02]  /*0650*/  SEL R15, R14, RZ, P3 ;  /* 0x000000ff0e0f7207 */ /* 0x000fe40001800000 */
[----:B------:R-:W-:-:S02]  /*0660*/  SEL R4, R0, RZ, P2 ;  /* 0x000000ff00047207 */ /* 0x000fc40001000000 */
[----:B------:R-:W-:Y:S02]  /*0670*/  SEL R14, R10, RZ, P4 ;  /* 0x000000ff0a0e7207 */ /* 0x000fe40002000000 */
[----:B------:R-:W-:Y:S02]  /*0680*/  SEL R12, R9, RZ, P5 ;  /* 0x000000ff090c7207 */ /* 0x000fe40002800000 */
[----:B------:R-:W-:Y:S01]  /*0690*/  SEL R13, R8, RZ, P6 ;  /* 0x000000ff080d7207 */ /* 0x000fe20003000000 */
[----:B------:R-:W-:Y:S04]  /*06a0*/  STG.E.128 desc[UR4][R2.64], R4 ;  /* 0x0000000402007986 */ /* 0x000fe8000c101d04 */
[----:B------:R-:W-:Y:S01]  /*06b0*/  STG.E.128 desc[UR4][R2.64+0x800], R12 ;  /* 0x0008000c02007986 */ /* 0x000fe2000c101d04 */
[----:B------:R-:W-:Y:S05]  /*06c0*/  EXIT ;  /* 0x000000000000794d */ /* 0x000fea0003800000 */
.L_x_0:
[----:B------:R-:W-:-:S00]  /*06d0*/  BRA `(.L_x_0) ;  /* 0xfffffffc00fc7947 */ /* 0x000fc0000383ffff */
[----:B------:R-:W-:-:S00]  /*06e0*/  NOP ;  /* 0x0000000000007918 */ /* 0x000fc00000000000 */
        /* <DEDUP_REMOVED lines=9> */
.L_x_1:


//--------------------- .nv.global.init           --------------------------
	.section	.nv.global.init,"aw",@progbits
.nv.global.init:
	.type		_$_str,@object
	.size		_$_str,(_$_str_$_2 - _$_str)
_$_str:
        /*0000*/ 	.byte	0x5f, 0x5f, 0x43, 0x55, 0x44, 0x41, 0x5f, 0x46, 0x54, 0x5a, 0x00
	.type		_$_str_$_2,@object
	.size		_$_str_$_2,(.L_1 - _$_str_$_2)
_$_str_$_2:
        /*000b*/ 	.byte	0x5f, 0x5f, 0x43, 0x55, 0x44, 0x41, 0x5f, 0x50, 0x52, 0x45, 0x43, 0x5f, 0x53, 0x51, 0x52, 0x54
        /*001b*/ 	.byte	0x00
.L_1:


//--------------------- .nv.constant0.triton_poi_fused__native_batch_norm_legit_no_training_relu_8 --------------------------
	.section	.nv.constant0.triton_poi_fused__native_batch_norm_legit_no_training_relu_8,"a",@progbits
	.sectionflags	@""
	.align	4
.nv.constant0.triton_poi_fused__native_batch_norm_legit_no_training_relu_8:
	.zero		580
